	.headerflags	@"EF_CUDA_TEXMODE_UNIFIED EF_CUDA_64BIT_ADDRESS EF_CUDA_ACCELERATORS EF_CUDA_SM90 EF_CUDA_VIRTUAL_SM(EF_CUDA_SM90)"
	.elftype	@"ET_EXEC"


//--------------------- .nv.info                  --------------------------
	.section	.nv.info,"",@"SHT_CUDA_INFO"
	.align	4


	//----- nvinfo : EIATTR_REGCOUNT
	.align		4
        /*0000*/ 	.byte	0x04, 0x2f
        /*0002*/ 	.short	(.L_2 - .L_1)
	.align		4
.L_1:
        /*0004*/ 	.word	index@(triton_red_fused__to_copy_add_mean_mul_pow_rsqrt_8)
        /*0008*/ 	.word	0x00000020


	//----- nvinfo : EIATTR_MIN_STACK_SIZE
	.align		4
.L_2:
        /*000c*/ 	.byte	0x04, 0x12
        /*000e*/ 	.short	(.L_4 - .L_3)
	.align		4
.L_3:
        /*0010*/ 	.word	index@(triton_red_fused__to_copy_add_mean_mul_pow_rsqrt_8)
        /*0014*/ 	.word	0x00000000


	//----- nvinfo : EIATTR_FRAME_SIZE
	.align		4
.L_4:
        /*0018*/ 	.byte	0x04, 0x11
        /*001a*/ 	.short	(.L_6 - .L_5)
	.align		4
.L_5:
        /*001c*/ 	.word	index@(triton_red_fused__to_copy_add_mean_mul_pow_rsqrt_8)
        /*0020*/ 	.word	0x00000000


	//----- nvinfo : EIATTR_MIN_STACK_SIZE
	.align		4
.L_6:
        /*0024*/ 	.byte	0x04, 0x12
        /*0026*/ 	.short	(.L_8 - .L_7)
	.align		4
.L_7:
        /*0028*/ 	.word	index@(triton_red_fused__to_copy_add_mean_mul_pow_rsqrt_8)
        /*002c*/ 	.word	0x00000000
.L_8:


//--------------------- .nv.info.triton_red_fused__to_copy_add_mean_mul_pow_rsqrt_8 --------------------------
	.section	.nv.info.triton_red_fused__to_copy_add_mean_mul_pow_rsqrt_8,"",@"SHT_CUDA_INFO"
	.sectionflags	@""
	.align	4


	//----- nvinfo : EIATTR_CUDA_API_VERSION
	.align		4
        /*0000*/ 	.byte	0x04, 0x37
        /*0002*/ 	.short	(.L_10 - .L_9)
.L_9:
        /*0004*/ 	.word	0x0000007c


	//----- nvinfo : EIATTR_KPARAM_INFO
	.align		4
.L_10:
        /*0008*/ 	.byte	0x04, 0x17
        /*000a*/ 	.short	(.L_12 - .L_11)
.L_11:
        /*000c*/ 	.word	0x00000000
        /*0010*/ 	.short	0x0008
        /*0012*/ 	.short	0x0038
        /*0014*/ 	.byte	0x00, 0xf4, 0x21, 0x00


	//----- nvinfo : EIATTR_KPARAM_INFO
	.align		4
.L_12:
        /*0018*/ 	.byte	0x04, 0x17
        /*001a*/ 	.short	(.L_14 - .L_13)
.L_13:
        /*001c*/ 	.word	0x00000000
        /*0020*/ 	.short	0x0007
        /*0022*/ 	.short	0x0034
        /*0024*/ 	.byte	0x00, 0xf0, 0x11, 0x00


	//----- nvinfo : EIATTR_KPARAM_INFO
	.align		4
.L_14:
        /*0028*/ 	.byte	0x04, 0x17
        /*002a*/ 	.short	(.L_16 - .L_15)
.L_15:
        /*002c*/ 	.word	0x00000000
        /*0030*/ 	.short	0x0006
        /*0032*/ 	.short	0x0030
        /*0034*/ 	.byte	0x00, 0xf0, 0x11, 0x00


	//----- nvinfo : EIATTR_KPARAM_INFO
	.align		4
.L_16:
        /*0038*/ 	.byte	0x04, 0x17
        /*003a*/ 	.short	(.L_18 - .L_17)
.L_17:
        /*003c*/ 	.word	0x00000000
        /*0040*/ 	.short	0x0005
        /*0042*/ 	.short	0x0028
        /*0044*/ 	.byte	0x00, 0xf4, 0x21, 0x00


	//----- nvinfo : EIATTR_KPARAM_INFO
	.align		4
.L_18:
        /*0048*/ 	.byte	0x04, 0x17
        /*004a*/ 	.short	(.L_20 - .L_19)
.L_19:
        /*004c*/ 	.word	0x00000000
        /*0050*/ 	.short	0x0004
        /*0052*/ 	.short	0x0020
        /*0054*/ 	.byte	0x00, 0xf4, 0x21, 0x00


	//----- nvinfo : EIATTR_KPARAM_INFO
	.align		4
.L_20:
        /*0058*/ 	.byte	0x04, 0x17
        /*005a*/ 	.short	(.L_22 - .L_21)
.L_21:
        /*005c*/ 	.word	0x00000000
        /*0060*/ 	.short	0x0003
        /*0062*/ 	.short	0x0018
        /*0064*/ 	.byte	0x00, 0xf4, 0x21, 0x00


	//----- nvinfo : EIATTR_KPARAM_INFO
	.align		4
.L_22:
        /*0068*/ 	.byte	0x04, 0x17
        /*006a*/ 	.short	(.L_24 - .L_23)
.L_23:
        /*006c*/ 	.word	0x00000000
        /*0070*/ 	.short	0x0002
        /*0072*/ 	.short	0x0010
        /*0074*/ 	.byte	0x00, 0xf4, 0x21, 0x00


	//----- nvinfo : EIATTR_KPARAM_INFO
	.align		4
.L_24:
        /*0078*/ 	.byte	0x04, 0x17
        /*007a*/ 	.short	(.L_26 - .L_25)
.L_25:
        /*007c*/ 	.word	0x00000000
        /*0080*/ 	.short	0x0001
        /*0082*/ 	.short	0x0008
        /*0084*/ 	.byte	0x00, 0xf4, 0x21, 0x00


	//----- nvinfo : EIATTR_KPARAM_INFO
	.align		4
.L_26:
        /*0088*/ 	.byte	0x04, 0x17
        /*008a*/ 	.short	(.L_28 - .L_27)
.L_27:
        /*008c*/ 	.word	0x00000000
        /*0090*/ 	.short	0x0000
        /*0092*/ 	.short	0x0000
        /*0094*/ 	.byte	0x00, 0xf4, 0x21, 0x00


	//----- nvinfo : EIATTR_SPARSE_MMA_MASK
	.align		4
.L_28:
        /*0098*/ 	.byte	0x03, 0x50
        /*009a*/ 	.short	0x0000


	//----- nvinfo : EIATTR_MAXREG_COUNT
	.align		4
        /*009c*/ 	.byte	0x03, 0x1b
        /*009e*/ 	.short	0x0080


	//----- nvinfo : EIATTR_COOP_GROUP_MASK_REGIDS
	.align		4
        /*00a0*/ 	.byte	0x04, 0x29
        /*00a2*/ 	.short	(.L_30 - .L_29)


	//   ....[0]....
.L_29:
        /*00a4*/ 	.word	0xffffffff


	//   ....[1]....
        /*00a8*/ 	.word	0xffffffff


	//   ....[2]....
        /*00ac*/ 	.word	0xffffffff


	//   ....[3]....
        /*00b0*/ 	.word	0xffffffff


	//   ....[4]....
        /*00b4*/ 	.word	0xffffffff


	//   ....[5]....
        /*00b8*/ 	.word	0xffffffff


	//   ....[6]....
        /*00bc*/ 	.word	0xffffffff


	//   ....[7]....
        /*00c0*/ 	.word	0xffffffff


	//----- nvinfo : EIATTR_COOP_GROUP_INSTR_OFFSETS
	.align		4
.L_30:
        /*00c4*/ 	.byte	0x04, 0x28
        /*00c6*/ 	.short	(.L_32 - .L_31)


	//   ....[0]....
.L_31:
        /*00c8*/ 	.word	0x00000a30


	//   ....[1]....
        /*00cc*/ 	.word	0x00000a50


	//   ....[2]....
        /*00d0*/ 	.word	0x00000a80


	//   ....[3]....
        /*00d4*/ 	.word	0x00000ac0


	//   ....[4]....
        /*00d8*/ 	.word	0x00000b10


	//   ....[5]....
        /*00dc*/ 	.word	0x00000c40


	//   ....[6]....
        /*00e0*/ 	.word	0x00000c70


	//   ....[7]....
        /*00e4*/ 	.word	0x00000ca0


	//----- nvinfo : EIATTR_EXIT_INSTR_OFFSETS
	.align		4
.L_32:
        /*00e8*/ 	.byte	0x04, 0x1c
        /*00ea*/ 	.short	(.L_34 - .L_33)


	//   ....[0]....
.L_33:
        /*00ec*/ 	.word	0x00001330


	//   ....[1]....
        /*00f0*/ 	.word	0x00001350


	//----- nvinfo : EIATTR_REQNTID
	.align		4
.L_34:
        /*00f4*/ 	.byte	0x04, 0x10
        /*00f6*/ 	.short	(.L_36 - .L_35)
.L_35:
        /*00f8*/ 	.word	0x00000200
        /*00fc*/ 	.word	0x00000001
        /*0100*/ 	.word	0x00000001


	//----- nvinfo : EIATTR_CBANK_PARAM_SIZE
	.align		4
.L_36:
        /*0104*/ 	.byte	0x03, 0x19
        /*0106*/ 	.short	0x0040


	//----- nvinfo : EIATTR_PARAM_CBANK
	.align		4
        /*0108*/ 	.byte	0x04, 0x0a
        /*010a*/ 	.short	(.L_38 - .L_37)
	.align		4
.L_37:
        /*010c*/ 	.word	index@(.nv.constant0.triton_red_fused__to_copy_add_mean_mul_pow_rsqrt_8)
        /*0110*/ 	.short	0x0210
        /*0112*/ 	.short	0x0040


	//----- nvinfo : EIATTR_SW_WAR
	.align		4
.L_38:
        /*0114*/ 	.byte	0x04, 0x36
        /*0116*/ 	.short	(.L_40 - .L_39)
.L_39:
        /*0118*/ 	.word	0x00000008
.L_40:


//--------------------- .nv.callgraph             --------------------------
	.section	.nv.callgraph,"",@"SHT_CUDA_CALLGRAPH"
	.align	4
	.sectionentsize	8
	.align		4
        /*0000*/ 	.word	0x00000000
	.align		4
        /*0004*/ 	.word	0xffffffff
	.align		4
        /*0008*/ 	.word	0x00000000
	.align		4
        /*000c*/ 	.word	0xfffffffe
	.align		4
        /*0010*/ 	.word	0x00000000
	.align		4
        /*0014*/ 	.word	0xfffffffd
	.align		4
        /*0018*/ 	.word	0x00000000
	.align		4
        /*001c*/ 	.word	0xfffffffc


//--------------------- .nv.constant4             --------------------------
	.section	.nv.constant4,"a",@progbits
	.align	8
	.align		8
.nv.constant4:
        /*0000*/ 	.dword	_$_str


//--------------------- .text.triton_red_fused__to_copy_add_mean_mul_pow_rsqrt_8 --------------------------
	.section	.text.triton_red_fused__to_copy_add_mean_mul_pow_rsqrt_8,"ax",@progbits
	.sectionflags	@"SHF_BARRIERS=1"
	.align	128
        .global         triton_red_fused__to_copy_add_mean_mul_pow_rsqrt_8
        .type           triton_red_fused__to_copy_add_mean_mul_pow_rsqrt_8,@function
        .size           triton_red_fused__to_copy_add_mean_mul_pow_rsqrt_8,(.L_x_1 - triton_red_fused__to_copy_add_mean_mul_pow_rsqrt_8)
        .other          triton_red_fused__to_copy_add_mean_mul_pow_rsqrt_8,@"STO_CUDA_ENTRY STV_DEFAULT"
triton_red_fused__to_copy_add_mean_mul_pow_rsqrt_8:
.text.triton_red_fused__to_copy_add_mean_mul_pow_rsqrt_8:
[----:B------:R-:W0:Y:S02]  /*0000*/  LDC R1, c[0x0][0x28] ;  /* 0x00000a00ff017b82 */ /* 0x000e240000000800 */
[----:B------:R-:W1:Y:S01]  /*0010*/  S2R R25, SR_TID.X ;  /* 0x0000000000197919 */ /* 0x000e620000002100 */
[----:B------:R-:W2:Y:S01]  /*0020*/  LDC.64 R28, c[0x0][0x220] ;  /* 0x00008800ff1c7b82 */ /* 0x000ea20000000a00 */
[----:B------:R-:W-:Y:S01]  /*0030*/  ULDC UR8, c[0x0][0x240] ;  /* 0x0000900000087ab9 */ /* 0x000fe20000000800 */
[----:B------:R-:W-:Y:S01]  /*0040*/  CS2R R16, SRZ ;  /* 0x0000000000107805 */ /* 0x000fe2000001ff00 */
[----:B------:R-:W3:Y:S01]  /*0050*/  S2R R0, SR_CTAID.X ;  /* 0x0000000000007919 */ /* 0x000ee20000002500 */
[----:B------:R-:W-:Y:S02]  /*0060*/  CS2R R18, SRZ ;  /* 0x0000000000127805 */ /* 0x000fe4000001ff00 */
[----:B------:R-:W-:Y:S02]  /*0070*/  CS2R R12, SRZ ;  /* 0x00000000000c7805 */ /* 0x000fe4000001ff00 */
[----:B------:R-:W-:Y:S01]  /*0080*/  CS2R R14, SRZ ;  /* 0x00000000000e7805 */ /* 0x000fe2000001ff00 */
[----:B------:R-:W-:Y:S01]  /*0090*/  ULDC.64 UR6, c[0x0][0x208] ;  /* 0x0000820000067ab9 */ /* 0x000fe20000000a00 */
[----:B------:R-:W4:Y:S08]  /*00a0*/  LDC.64 R26, c[0x0][0x228] ;  /* 0x00008a00ff1a7b82 */ /* 0x000f300000000a00 */
[----:B------:R-:W5:Y:S01]  /*00b0*/  LDC.64 R6, c[0x0][0x210] ;  /* 0x00008400ff067b82 */ /* 0x000f620000000a00 */
[----:B-1----:R-:W-:-:S02]  /*00c0*/  SHF.R.U32.HI R3, RZ, 0x8, R25 ;  /* 0x00000008ff037819 */ /* 0x002fc40000011619 */
[----:B------:R-:W-:Y:S02]  /*00d0*/  SHF.L.U32 R25, R25, 0x3, RZ ;  /* 0x0000000319197819 */ /* 0x000fe400000006ff */
[----:B---3--:R-:W-:Y:S02]  /*00e0*/  SHF.L.U32 R4, R0, 0x1, RZ ;  /* 0x0000000100047819 */ /* 0x008fe400000006ff */
[----:B------:R-:W-:Y:S02]  /*00f0*/  SGXT.U32 R0, R3, 0x1 ;  /* 0x000000010300781a */ /* 0x000fe40000000000 */
[----:B------:R-:W-:Y:S02]  /*0100*/  LOP3.LUT R25, R25, 0x7f8, RZ, 0xc0, !PT ;  /* 0x000007f819197812 */ /* 0x000fe400078ec0ff */
[----:B------:R-:W-:-:S04]  /*0110*/  LOP3.LUT R0, R0, R4, RZ, 0xfc, !PT ;  /* 0x0000000400007212 */ /* 0x000fc800078efcff */
[C---:B------:R-:W-:Y:S02]  /*0120*/  ISETP.GE.AND P1, PT, R0.reuse, UR8, PT ;  /* 0x0000000800007c0c */ /* 0x040fe4000bf26270 */
[----:B------:R-:W-:-:S05]  /*0130*/  LEA R0, R0, R25, 0xc ;  /* 0x0000001900007211 */ /* 0x000fca00078e60ff */
[----:B--2---:R-:W-:-:S04]  /*0140*/  IMAD.WIDE R28, R0, 0x2, R28 ;  /* 0x00000002001c7825 */ /* 0x004fc800078e021c */
[C---:B----4-:R-:W-:Y:S02]  /*0150*/  IMAD.WIDE R26, R0.reuse, 0x2, R26 ;  /* 0x00000002001a7825 */ /* 0x050fe400078e021a */
[----:B------:R-:W2:Y:S04]  /*0160*/  @!P1 LDG.E.EF.128 R16, desc[UR6][R28.64] ;  /* 0x000000061c109981 */ /* 0x000ea8000c0e1d00 */
[----:B------:R-:W3:Y:S01]  /*0170*/  @!P1 LDG.E.EF.128 R12, desc[UR6][R26.64] ;  /* 0x000000061a0c9981 */ /* 0x000ee2000c0e1d00 */
[----:B------:R-:W-:Y:S02]  /*0180*/  CS2R R8, SRZ ;  /* 0x0000000000087805 */ /* 0x000fe4000001ff00 */
[----:B------:R-:W-:Y:S01]  /*0190*/  CS2R R10, SRZ ;  /* 0x00000000000a7805 */ /* 0x000fe2000001ff00 */
[----:B-----5:R-:W-:-:S05]  /*01a0*/  IMAD.WIDE R6, R0, 0x2, R6 ;  /* 0x0000000200067825 */ /* 0x020fca00078e0206 */
[----:B------:R-:W4:Y:S01]  /*01b0*/  @!P1 LDG.E.EF.128 R8, desc[UR6][R6.64] ;  /* 0x0000000606089981 */ /* 0x000f22000c0e1d00 */
[----:B--2---:R-:W-:Y:S02]  /*01c0*/  HADD2.F32 R24, -RZ, R19.H1_H1 ;  /* 0x30000013ff187230 */ /* 0x004fe40000004100 */
[----:B------:R-:W-:Y:S02]  /*01d0*/  HADD2.F32 R23, -RZ, R19.H0_H0 ;  /* 0x20000013ff177230 */ /* 0x000fe40000004100 */
[----:B---3--:R-:W-:Y:S02]  /*01e0*/  HADD2.F32 R3, -RZ, R15.H1_H1 ;  /* 0x3000000fff037230 */ /* 0x008fe40000004100 */
[----:B------:R-:W-:Y:S02]  /*01f0*/  HADD2.F32 R4, -RZ, R15.H0_H0 ;  /* 0x2000000fff047230 */ /* 0x000fe40000004100 */
[----:B------:R-:W-:Y:S02]  /*0200*/  HADD2.F32 R22, -RZ, R18.H1_H1 ;  /* 0x30000012ff167230 */ /* 0x000fe40000004100 */
[----:B------:R-:W-:Y:S01]  /*0210*/  FADD R24, R24, R3 ;  /* 0x0000000318187221 */ /* 0x000fe20000000000 */
[----:B------:R-:W-:-:S02]  /*0220*/  HADD2.F32 R3, -RZ, R14.H1_H1 ;  /* 0x3000000eff037230 */ /* 0x000fc40000004100 */
[----:B------:R-:W-:Y:S01]  /*0230*/  FADD R23, R23, R4 ;  /* 0x0000000417177221 */ /* 0x000fe20000000000 */
[----:B------:R-:W-:Y:S02]  /*0240*/  HADD2.F32 R4, -RZ, R16.H1_H1 ;  /* 0x30000010ff047230 */ /* 0x000fe40000004100 */
[----:B------:R-:W-:Y:S02]  /*0250*/  HADD2.F32 R16, -RZ, R16.H0_H0 ;  /* 0x20000010ff107230 */ /* 0x000fe40000004100 */
[----:B------:R-:W-:Y:S01]  /*0260*/  FADD R22, R22, R3 ;  /* 0x0000000316167221 */ /* 0x000fe20000000000 */
[----:B------:R-:W-:Y:S02]  /*0270*/  HADD2.F32 R5, -RZ, R12.H0_H0 ;  /* 0x2000000cff057230 */ /* 0x000fe40000004100 */
[----:B------:R-:W-:Y:S02]  /*0280*/  HADD2.F32 R3, -RZ, R12.H1_H1 ;  /* 0x3000000cff037230 */ /* 0x000fe40000004100 */
[----:B------:R-:W-:-:S02]  /*0290*/  HADD2.F32 R21, -RZ, R18.H0_H0 ;  /* 0x20000012ff157230 */ /* 0x000fc40000004100 */
[----:B------:R-:W-:Y:S01]  /*02a0*/  FADD R15, R16, R5 ;  /* 0x00000005100f7221 */ /* 0x000fe20000000000 */
[----:B------:R-:W-:Y:S02]  /*02b0*/  HADD2.F32 R14, -RZ, R14.H0_H0 ;  /* 0x2000000eff0e7230 */ /* 0x000fe40000004100 */
[----:B------:R-:W-:Y:S01]  /*02c0*/  FADD R4, R4, R3 ;  /* 0x0000000304047221 */ /* 0x000fe20000000000 */
[----:B------:R-:W-:Y:S01]  /*02d0*/  HADD2.F32 R20, -RZ, R17.H1_H1 ;  /* 0x30000011ff147230 */ /* 0x000fe20000004100 */
[----:B------:R-:W-:Y:S01]  /*02e0*/  CS2R R18, SRZ ;  /* 0x0000000000127805 */ /* 0x000fe2000001ff00 */
[----:B------:R-:W-:Y:S02]  /*02f0*/  HADD2.F32 R5, -RZ, R13.H1_H1 ;  /* 0x3000000dff057230 */ /* 0x000fe40000004100 */
[----:B------:R-:W-:Y:S01]  /*0300*/  FADD R21, R21, R14 ;  /* 0x0000000e15157221 */ /* 0x000fe20000000000 */
[----:B------:R-:W-:Y:S01]  /*0310*/  HADD2.F32 R3, -RZ, R17.H0_H0 ;  /* 0x20000011ff037230 */ /* 0x000fe20000004100 */
[----:B------:R-:W-:Y:S01]  /*0320*/  CS2R R16, SRZ ;  /* 0x0000000000107805 */ /* 0x000fe2000001ff00 */
[----:B------:R-:W-:-:S02]  /*0330*/  HADD2.F32 R12, -RZ, R13.H0_H0 ;  /* 0x2000000dff0c7230 */ /* 0x000fc40000004100 */
[----:B------:R-:W-:Y:S01]  /*0340*/  FADD R20, R20, R5 ;  /* 0x0000000514147221 */ /* 0x000fe20000000000 */
[----:B----4-:R-:W-:Y:S02]  /*0350*/  HADD2.F32 R14, -RZ, R8.H0_H0 ;  /* 0x20000008ff0e7230 */ /* 0x010fe40000004100 */
[----:B------:R-:W-:Y:S02]  /*0360*/  HADD2.F32 R13, -RZ, R8.H1_H1 ;  /* 0x30000008ff0d7230 */ /* 0x000fe40000004100 */
[----:B------:R-:W-:Y:S01]  /*0370*/  FADD R5, R3, R12 ;  /* 0x0000000c03057221 */ /* 0x000fe20000000000 */
[----:B------:R-:W-:Y:S02]  /*0380*/  HADD2.F32 R8, -RZ, R9.H0_H0 ;  /* 0x20000009ff087230 */ /* 0x000fe40000004100 */
[----:B------:R-:W-:Y:S01]  /*0390*/  FADD R3, R14, R15 ;  /* 0x0000000f0e037221 */ /* 0x000fe20000000000 */
[----:B------:R-:W-:Y:S02]  /*03a0*/  HADD2.F32 R15, -RZ, R10.H1_H1 ;  /* 0x3000000aff0f7230 */ /* 0x000fe40000004100 */
[----:B------:R-:W-:Y:S01]  /*03b0*/  FADD R4, R13, R4 ;  /* 0x000000040d047221 */ /* 0x000fe20000000000 */
[----:B------:R-:W-:-:S02]  /*03c0*/  HADD2.F32 R13, -RZ, R9.H1_H1 ;  /* 0x30000009ff0d7230 */ /* 0x000fc40000004100 */
[----:B------:R-:W-:Y:S01]  /*03d0*/  FADD R5, R8, R5 ;  /* 0x0000000508057221 */ /* 0x000fe20000000000 */
[----:B------:R-:W-:Y:S02]  /*03e0*/  HADD2.F32 R10, -RZ, R10.H0_H0 ;  /* 0x2000000aff0a7230 */ /* 0x000fe40000004100 */
[----:B------:R-:W-:Y:S01]  /*03f0*/  FADD R22, R15, R22 ;  /* 0x000000160f167221 */ /* 0x000fe20000000000 */
[----:B------:R-:W-:Y:S02]  /*0400*/  HADD2.F32 R9, -RZ, R11.H1_H1 ;  /* 0x3000000bff097230 */ /* 0x000fe40000004100 */
[----:B------:R-:W-:Y:S01]  /*0410*/  FADD R20, R13, R20 ;  /* 0x000000140d147221 */ /* 0x000fe20000000000 */
[----:B------:R-:W-:Y:S02]  /*0420*/  HADD2.F32 R12, -RZ, R11.H0_H0 ;  /* 0x2000000bff0c7230 */ /* 0x000fe40000004100 */
[----:B------:R-:W-:Y:S01]  /*0430*/  FADD R21, R10, R21 ;  /* 0x000000150a157221 */ /* 0x000fe20000000000 */
[----:B------:R-:W-:Y:S01]  /*0440*/  CS2R R10, SRZ ;  /* 0x00000000000a7805 */ /* 0x000fe2000001ff00 */
[----:B------:R-:W-:Y:S01]  /*0450*/  FADD R24, R9, R24 ;  /* 0x0000001809187221 */ /* 0x000fe20000000000 */
[----:B------:R-:W-:Y:S01]  /*0460*/  F2FP.F16.F32.PACK_AB R13, R20, R5 ;  /* 0x00000005140d723e */ /* 0x000fe200000000ff */
[----:B------:R-:W-:Y:S01]  /*0470*/  FADD R23, R12, R23 ;  /* 0x000000170c177221 */ /* 0x000fe20000000000 */
[----:B------:R-:W-:-:S02]  /*0480*/  F2FP.F16.F32.PACK_AB R12, R4, R3 ;  /* 0x00000003040c723e */ /* 0x000fc400000000ff */
[----:B------:R-:W-:Y:S02]  /*0490*/  CS2R R8, SRZ ;  /* 0x0000000000087805 */ /* 0x000fe4000001ff00 */
[----:B------:R-:W-:Y:S02]  /*04a0*/  F2FP.F16.F32.PACK_AB R14, R22, R21 ;  /* 0x00000015160e723e */ /* 0x000fe400000000ff */
[----:B------:R-:W-:-:S05]  /*04b0*/  F2FP.F16.F32.PACK_AB R15, R24, R23 ;  /* 0x00000017180f723e */ /* 0x000fca00000000ff */
[----:B------:R1:W-:Y:S04]  /*04c0*/  @!P1 STG.E.128 desc[UR6][R6.64], R12 ;  /* 0x0000000c06009986 */ /* 0x0003e8000c101d06 */
[----:B------:R-:W2:Y:S04]  /*04d0*/  @!P1 LDG.E.EF.128 R8, desc[UR6][R28.64+0x1000] ;  /* 0x001000061c089981 */ /* 0x000ea8000c0e1d00 */
[----:B------:R2:W3:Y:S02]  /*04e0*/  @!P1 LDG.E.EF.128 R16, desc[UR6][R26.64+0x1000] ;  /* 0x001000061a109981 */ /* 0x0004e4000c0e1d00 */
[----:B--2---:R-:W-:-:S02]  /*04f0*/  HADD2.F32 R26, -RZ, R10.H1_H1 ;  /* 0x3000000aff1a7230 */ /* 0x004fc40000004100 */
[----:B-1----:R-:W-:Y:S02]  /*0500*/  HADD2.F32 R12, -RZ, R10.H0_H0 ;  /* 0x2000000aff0c7230 */ /* 0x002fe40000004100 */
[----:B---3--:R-:W-:Y:S02]  /*0510*/  HADD2.F32 R15, -RZ, R18.H0_H0 ;  /* 0x20000012ff0f7230 */ /* 0x008fe40000004100 */
[----:B------:R-:W-:Y:S02]  /*0520*/  HADD2.F32 R14, -RZ, R11.H1_H1 ;  /* 0x3000000bff0e7230 */ /* 0x000fe40000004100 */
[----:B------:R-:W-:Y:S02]  /*0530*/  HADD2.F32 R10, -RZ, R19.H1_H1 ;  /* 0x30000013ff0a7230 */ /* 0x000fe40000004100 */
[----:B------:R-:W-:Y:S01]  /*0540*/  FADD R12, R12, R15 ;  /* 0x0000000f0c0c7221 */ /* 0x000fe20000000000 */
[----:B------:R-:W-:Y:S02]  /*0550*/  HADD2.F32 R27, -RZ, R18.H1_H1 ;  /* 0x30000012ff1b7230 */ /* 0x000fe40000004100 */
[----:B------:R-:W-:-:S02]  /*0560*/  HADD2.F32 R18, -RZ, R11.H0_H0 ;  /* 0x2000000bff127230 */ /* 0x000fc40000004100 */
[----:B------:R-:W-:Y:S01]  /*0570*/  FADD R14, R14, R10 ;  /* 0x0000000a0e0e7221 */ /* 0x000fe20000000000 */
[----:B------:R-:W-:Y:S02]  /*0580*/  HADD2.F32 R19, -RZ, R19.H0_H0 ;  /* 0x20000013ff137230 */ /* 0x000fe40000004100 */
[----:B------:R-:W-:Y:S01]  /*0590*/  FADD R13, R26, R27 ;  /* 0x0000001b1a0d7221 */ /* 0x000fe20000000000 */
[----:B------:R-:W-:Y:S02]  /*05a0*/  HADD2.F32 R15, -RZ, R9.H1_H1 ;  /* 0x30000009ff0f7230 */ /* 0x000fe40000004100 */
[----:B------:R-:W-:Y:S02]  /*05b0*/  HADD2.F32 R10, -RZ, R17.H1_H1 ;  /* 0x30000011ff0a7230 */ /* 0x000fe40000004100 */
[----:B------:R-:W-:Y:S01]  /*05c0*/  FADD R18, R18, R19 ;  /* 0x0000001312127221 */ /* 0x000fe20000000000 */
[----:B------:R-:W-:Y:S02]  /*05d0*/  HADD2.F32 R19, -RZ, R9.H0_H0 ;  /* 0x20000009ff137230 */ /* 0x000fe40000004100 */
[----:B------:R-:W-:-:S02]  /*05e0*/  HADD2.F32 R9, -RZ, R8.H0_H0 ;  /* 0x20000008ff097230 */ /* 0x000fc40000004100 */
[----:B------:R-:W-:Y:S01]  /*05f0*/  FADD R15, R15, R10 ;  /* 0x0000000a0f0f7221 */ /* 0x000fe20000000000 */
[----:B------:R-:W-:Y:S02]  /*0600*/  HADD2.F32 R10, -RZ, R17.H0_H0 ;  /* 0x20000011ff0a7230 */ /* 0x000fe40000004100 */
[----:B------:R-:W-:Y:S02]  /*0610*/  HADD2.F32 R17, -RZ, R16.H1_H1 ;  /* 0x30000010ff117230 */ /* 0x000fe40000004100 */
[----:B------:R-:W-:Y:S02]  /*0620*/  HADD2.F32 R8, -RZ, R8.H1_H1 ;  /* 0x30000008ff087230 */ /* 0x000fe40000004100 */
[----:B------:R-:W-:Y:S01]  /*0630*/  FADD R19, R19, R10 ;  /* 0x0000000a13137221 */ /* 0x000fe20000000000 */
[----:B------:R-:W-:Y:S01]  /*0640*/  HADD2.F32 R16, -RZ, R16.H0_H0 ;  /* 0x20000010ff107230 */ /* 0x000fe20000004100 */
[----:B------:R-:W-:Y:S01]  /*0650*/  CS2R R10, SRZ ;  /* 0x00000000000a7805 */ /* 0x000fe2000001ff00 */
[----:B------:R-:W-:-:S03]  /*0660*/  FADD R17, R8, R17 ;  /* 0x0000001108117221 */ /* 0x000fc60000000000 */
[----:B------:R-:W-:Y:S01]  /*0670*/  FADD R16, R9, R16 ;  /* 0x0000001009107221 */ /* 0x000fe20000000000 */
[----:B------:R-:W-:-:S06]  /*0680*/  CS2R R8, SRZ ;  /* 0x0000000000087805 */ /* 0x000fcc000001ff00 */
[----:B------:R-:W2:Y:S01]  /*0690*/  @!P1 LDG.E.EF.128 R8, desc[UR6][R6.64+0x1000] ;  /* 0x0010000606089981 */ /* 0x000ea2000c0e1d00 */
[----:B------:R-:W1:Y:S01]  /*06a0*/  S2UR UR5, SR_CgaCtaId ;  /* 0x00000000000579c3 */ /* 0x000e620000008800 */
[----:B------:R-:W-:Y:S01]  /*06b0*/  UMOV UR4, 0x400 ;  /* 0x0000040000047882 */ /* 0x000fe20000000000 */
[----:B------:R-:W3:Y:S01]  /*06c0*/  S2R R28, SR_CTAID.X ;  /* 0x00000000001c7919 */ /* 0x000ee20000002500 */
[----:B-1----:R-:W-:Y:S01]  /*06d0*/  UPRMT UR4, UR5, 0x654, UR4 ;  /* 0x0000065405047896 */ /* 0x002fe20008000004 */
[----:B---3--:R-:W-:Y:S01]  /*06e0*/  SHF.L.U32 R28, R28, 0x1, RZ ;  /* 0x000000011c1c7819 */ /* 0x008fe200000006ff */
[----:B--2---:R-:W-:Y:S02]  /*06f0*/  HADD2.F32 R29, -RZ, R11.H0_H0 ;  /* 0x2000000bff1d7230 */ /* 0x004fe40000004100 */
[----:B------:R-:W-:-:S03]  /*0700*/  HADD2.F32 R27, -RZ, R11.H1_H1 ;  /* 0x3000000bff1b7230 */ /* 0x000fc60000004100 */
[----:B------:R-:W-:Y:S01]  /*0710*/  FADD R11, R29, R18 ;  /* 0x000000121d0b7221 */ /* 0x000fe20000000000 */
[----:B------:R-:W-:Y:S02]  /*0720*/  HADD2.F32 R18, -RZ, R9.H0_H0 ;  /* 0x20000009ff127230 */ /* 0x000fe40000004100 */
[----:B------:R-:W-:Y:S01]  /*0730*/  FADD R14, R27, R14 ;  /* 0x0000000e1b0e7221 */ /* 0x000fe20000000000 */
[----:B------:R-:W-:Y:S02]  /*0740*/  HADD2.F32 R27, -RZ, R10.H0_H0 ;  /* 0x2000000aff1b7230 */ /* 0x000fe40000004100 */
[----:B------:R-:W-:Y:S02]  /*0750*/  HADD2.F32 R10, -RZ, R10.H1_H1 ;  /* 0x3000000aff0a7230 */ /* 0x000fe40000004100 */
[----:B------:R-:W-:Y:S01]  /*0760*/  FADD R19, R18, R19 ;  /* 0x0000001312137221 */ /* 0x000fe20000000000 */
[----:B------:R-:W-:Y:S02]  /*0770*/  HADD2.F32 R18, -RZ, R8.H1_H1 ;  /* 0x30000008ff127230 */ /* 0x000fe40000004100 */
[----:B------:R-:W-:Y:S01]  /*0780*/  FADD R12, R27, R12 ;  /* 0x0000000c1b0c7221 */ /* 0x000fe20000000000 */
[----:B------:R-:W-:-:S02]  /*0790*/  HADD2.F32 R27, -RZ, R8.H0_H0 ;  /* 0x20000008ff1b7230 */ /* 0x000fc40000004100 */
[----:B------:R-:W-:Y:S01]  /*07a0*/  FADD R13, R10, R13 ;  /* 0x0000000d0a0d7221 */ /* 0x000fe20000000000 */
[----:B------:R-:W-:Y:S01]  /*07b0*/  FADD R17, R18, R17 ;  /* 0x0000001112117221 */ /* 0x000fe20000000000 */
[----:B------:R-:W-:Y:S02]  /*07c0*/  HADD2.F32 R18, -RZ, R9.H1_H1 ;  /* 0x30000009ff127230 */ /* 0x000fe40000004100 */
[----:B------:R-:W-:Y:S01]  /*07d0*/  FADD R8, R27, R16 ;  /* 0x000000101b087221 */ /* 0x000fe20000000000 */
[----:B------:R-:W-:Y:S01]  /*07e0*/  FMUL R9, R17, R17 ;  /* 0x0000001111097220 */ /* 0x000fe20000400000 */
[----:B------:R-:W-:Y:S01]  /*07f0*/  LEA R25, R25, UR4, 0x2 ;  /* 0x0000000419197c11 */ /* 0x000fe2000f8e10ff */
[----:B------:R-:W-:Y:S01]  /*0800*/  FADD R16, R18, R15 ;  /* 0x0000000f12107221 */ /* 0x000fe20000000000 */
[----:B------:R-:W-:Y:S01]  /*0810*/  FMUL R18, R8, R8 ;  /* 0x0000000808127220 */ /* 0x000fe20000400000 */
[----:B------:R-:W-:Y:S01]  /*0820*/  FFMA R9, R4, R4, R9 ;  /* 0x0000000404097223 */ /* 0x000fe20000000009 */
[----:B------:R-:W-:Y:S01]  /*0830*/  FMUL R4, R19, R19 ;  /* 0x0000001313047220 */ /* 0x000fe20000400000 */
[----:B------:R-:W-:Y:S01]  /*0840*/  F2FP.F16.F32.PACK_AB R8, R17, R8 ;  /* 0x000000081108723e */ /* 0x000fe200000000ff */
[----:B------:R-:W-:Y:S01]  /*0850*/  FFMA R18, R3, R3, R18 ;  /* 0x0000000303127223 */ /* 0x000fe20000000012 */
[----:B------:R-:W-:Y:S01]  /*0860*/  FMUL R3, R16, R16 ;  /* 0x0000001010037220 */ /* 0x000fe20000400000 */
[----:B------:R-:W-:Y:S01]  /*0870*/  FFMA R5, R5, R5, R4 ;  /* 0x0000000505057223 */ /* 0x000fe20000000004 */
[----:B------:R-:W-:Y:S01]  /*0880*/  FSEL R9, R9, RZ, !P1 ;  /* 0x000000ff09097208 */ /* 0x000fe20004800000 */
[----:B------:R-:W-:Y:S01]  /*0890*/  FMUL R4, R12, R12 ;  /* 0x0000000c0c047220 */ /* 0x000fe20000400000 */
[----:B------:R-:W-:Y:S01]  /*08a0*/  FSEL R18, R18, RZ, !P1 ;  /* 0x000000ff12127208 */ /* 0x000fe20004800000 */
[----:B------:R-:W-:Y:S01]  /*08b0*/  FFMA R20, R20, R20, R3 ;  /* 0x0000001414147223 */ /* 0x000fe20000000003 */
[----:B------:R-:W-:Y:S01]  /*08c0*/  FSEL R10, R5, RZ, !P1 ;  /* 0x000000ff050a7208 */ /* 0x000fe20004800000 */
[----:B------:R-:W-:Y:S01]  /*08d0*/  FFMA R21, R21, R21, R4 ;  /* 0x0000001515157223 */ /* 0x000fe20000000004 */
[----:B------:R-:W-:Y:S01]  /*08e0*/  FMUL R3, R13, R13 ;  /* 0x0000000d0d037220 */ /* 0x000fe20000400000 */
[----:B------:R-:W-:Y:S01]  /*08f0*/  FADD R5, R9, R18 ;  /* 0x0000001209057221 */ /* 0x000fe20000000000 */
[----:B------:R-:W-:Y:S01]  /*0900*/  FSEL R20, R20, RZ, !P1 ;  /* 0x000000ff14147208 */ /* 0x000fe20004800000 */
[----:B------:R-:W-:Y:S01]  /*0910*/  FMUL R4, R11, R11 ;  /* 0x0000000b0b047220 */ /* 0x000fe20000400000 */
[----:B------:R-:W-:Y:S01]  /*0920*/  FFMA R22, R22, R22, R3 ;  /* 0x0000001616167223 */ /* 0x000fe20000000003 */
[----:B------:R-:W-:Y:S01]  /*0930*/  FADD R5, R10, R5 ;  /* 0x000000050a057221 */ /* 0x000fe20000000000 */
[----:B------:R-:W-:Y:S01]  /*0940*/  FSEL R10, R21, RZ, !P1 ;  /* 0x000000ff150a7208 */ /* 0x000fe20004800000 */
[----:B------:R-:W-:Y:S01]  /*0950*/  FFMA R4, R23, R23, R4 ;  /* 0x0000001717047223 */ /* 0x000fe20000000004 */
[----:B------:R-:W-:Y:S01]  /*0960*/  FMUL R3, R14, R14 ;  /* 0x0000000e0e037220 */ /* 0x000fe20000400000 */
[----:B------:R-:W-:Y:S01]  /*0970*/  FADD R5, R20, R5 ;  /* 0x0000000514057221 */ /* 0x000fe20000000000 */
[----:B------:R-:W-:Y:S01]  /*0980*/  FSEL R22, R22, RZ, !P1 ;  /* 0x000000ff16167208 */ /* 0x000fe20004800000 */
[----:B------:R-:W1:Y:S01]  /*0990*/  LDC.64 R26, c[0x0][0x238] ;  /* 0x00008e00ff1a7b82 */ /* 0x000e620000000a00 */
[----:B------:R-:W-:Y:S01]  /*09a0*/  FFMA R3, R24, R24, R3 ;  /* 0x0000001818037223 */ /* 0x000fe20000000003 */
[----:B------:R-:W-:Y:S01]  /*09b0*/  FADD R5, R10, R5 ;  /* 0x000000050a057221 */ /* 0x000fe20000000000 */
[----:B------:R-:W-:Y:S01]  /*09c0*/  FSEL R10, R4, RZ, !P1 ;  /* 0x000000ff040a7208 */ /* 0x000fe20004800000 */
[----:B------:R-:W-:Y:S01]  /*09d0*/  HFMA2.MMA R24, -RZ, RZ, 0.6875, 0 ;  /* 0x39800000ff187435 */ /* 0x000fe200000001ff */
[----:B------:R-:W-:Y:S01]  /*09e0*/  F2FP.F16.F32.PACK_AB R11, R14, R11 ;  /* 0x0000000b0e0b723e */ /* 0x000fe200000000ff */
[----:B------:R-:W-:Y:S01]  /*09f0*/  FADD R5, R22, R5 ;  /* 0x0000000516057221 */ /* 0x000fe20000000000 */
[----:B------:R-:W-:-:S03]  /*0a00*/  FSEL R4, R3, RZ, !P1 ;  /* 0x000000ff03047208 */ /* 0x000fc60004800000 */
[----:B------:R-:W-:-:S04]  /*0a10*/  FADD R5, R10, R5 ;  /* 0x000000050a057221 */ /* 0x000fc80000000000 */
[----:B------:R-:W-:-:S05]  /*0a20*/  FADD R5, R4, R5 ;  /* 0x0000000504057221 */ /* 0x000fca0000000000 */
[----:B------:R-:W2:Y:S02]  /*0a30*/  SHFL.BFLY PT, R4, R5, 0x10, 0x1f ;  /* 0x0e001f0005047f89 */ /* 0x000ea400000e0000 */
[----:B--2---:R-:W-:-:S05]  /*0a40*/  FADD R9, R5, R4 ;  /* 0x0000000405097221 */ /* 0x004fca0000000000 */
[----:B------:R-:W2:Y:S02]  /*0a50*/  SHFL.BFLY PT, R4, R9, 0x8, 0x1f ;  /* 0x0d001f0009047f89 */ /* 0x000ea400000e0000 */
[----:B--2---:R-:W-:Y:S01]  /*0a60*/  FADD R10, R9, R4 ;  /* 0x00000004090a7221 */ /* 0x004fe20000000000 */
[----:B------:R-:W-:-:S04]  /*0a70*/  F2FP.F16.F32.PACK_AB R9, R16, R19 ;  /* 0x000000131009723e */ /* 0x000fc800000000ff */
[----:B------:R-:W2:Y:S02]  /*0a80*/  SHFL.BFLY PT, R3, R10, 0x4, 0x1f ;  /* 0x0c801f000a037f89 */ /* 0x000ea400000e0000 */
[----:B--2---:R-:W-:Y:S01]  /*0a90*/  FADD R15, R10, R3 ;  /* 0x000000030a0f7221 */ /* 0x004fe20000000000 */
[----:B------:R-:W-:Y:S01]  /*0aa0*/  F2FP.F16.F32.PACK_AB R10, R13, R12 ;  /* 0x0000000c0d0a723e */ /* 0x000fe200000000ff */
[----:B------:R-:W2:Y:S03]  /*0ab0*/  S2R R3, SR_TID.X ;  /* 0x0000000000037919 */ /* 0x000ea60000002100 */
[----:B------:R-:W3:Y:S04]  /*0ac0*/  SHFL.BFLY PT, R4, R15, 0x2, 0x1f ;  /* 0x0c401f000f047f89 */ /* 0x000ee800000e0000 */
[----:B------:R4:W-:Y:S02]  /*0ad0*/  @!P1 STG.E.128 desc[UR6][R6.64+0x1000], R8 ;  /* 0x0010000806009986 */ /* 0x0009e4000c101d06 */
[----:B----4-:R-:W4:Y:S01]  /*0ae0*/  LDC.64 R10, c[0x0][0x218] ;  /* 0x00008600ff0a7b82 */ /* 0x010f220000000a00 */
[----:B---3--:R-:W-:Y:S01]  /*0af0*/  FADD R18, R15, R4 ;  /* 0x000000040f127221 */ /* 0x008fe20000000000 */
[----:B--2---:R-:W-:-:S04]  /*0b00*/  SHF.R.U32.HI R5, RZ, 0x5, R3 ;  /* 0x00000005ff057819 */ /* 0x004fc80000011603 */
[----:B------:R-:W2:Y:S01]  /*0b10*/  SHFL.BFLY PT, R21, R18, 0x1, 0x1f ;  /* 0x0c201f0012157f89 */ /* 0x000ea200000e0000 */
[----:B------:R-:W-:Y:S01]  /*0b20*/  LOP3.LUT R4, R3, 0x100, RZ, 0xc0, !PT ;  /* 0x0000010003047812 */ /* 0x000fe200078ec0ff */
[----:B------:R-:W3:Y:S01]  /*0b30*/  LDC.64 R8, c[0x0][0x230] ;  /* 0x00008c00ff087b82 */ /* 0x000ee20000000a00 */
[----:B------:R-:W-:Y:S02]  /*0b40*/  SGXT.U32 R5, R5, 0x3 ;  /* 0x000000030505781a */ /* 0x000fe40000000000 */
[----:B------:R-:W-:Y:S02]  /*0b50*/  SHF.R.U32.HI R20, RZ, 0x5, R4 ;  /* 0x00000005ff147819 */ /* 0x000fe40000011604 */
[C---:B------:R-:W-:Y:S02]  /*0b60*/  LOP3.LUT P0, RZ, R3.reuse, 0x1f, RZ, 0xc0, !PT ;  /* 0x0000001f03ff7812 */ /* 0x040fe4000780c0ff */
[----:B------:R-:W-:Y:S02]  /*0b70*/  LOP3.LUT R5, R20, R5, RZ, 0xfc, !PT ;  /* 0x0000000514057212 */ /* 0x000fe400078efcff */
[----:B------:R-:W-:-:S02]  /*0b80*/  ISETP.GE.AND P2, PT, R3, 0x10, PT ;  /* 0x000000100300780c */ /* 0x000fc40003f46270 */
[----:B------:R-:W-:Y:S02]  /*0b90*/  LEA R5, R5, UR4, 0x2 ;  /* 0x0000000405057c11 */ /* 0x000fe4000f8e10ff */
[----:B------:R-:W-:-:S04]  /*0ba0*/  SHF.L.U32 R12, R3, 0x2, RZ ;  /* 0x00000002030c7819 */ /* 0x000fc800000006ff */
[----:B------:R-:W-:Y:S01]  /*0bb0*/  LOP3.LUT R19, R12, 0x7fc, RZ, 0xc0, !PT ;  /* 0x000007fc0c137812 */ /* 0x000fe200078ec0ff */
[----:B--2---:R-:W-:-:S05]  /*0bc0*/  FADD R20, R18, R21 ;  /* 0x0000001512147221 */ /* 0x004fca0000000000 */
[----:B------:R2:W-:Y:S01]  /*0bd0*/  @!P0 STS [R5], R20 ;  /* 0x0000001405008388 */ /* 0x0005e20000000800 */
[----:B------:R-:W-:Y:S01]  /*0be0*/  BAR.SYNC.DEFER_BLOCKING 0x0 ;  /* 0x0000000000007b1d */ /* 0x000fe20000010000 */
[----:B------:R-:W-:-:S04]  /*0bf0*/  LOP3.LUT P0, RZ, R3, 0x7, RZ, 0xc0, !PT ;  /* 0x0000000703ff7812 */ /* 0x000fc8000780c0ff */
[C---:B------:R-:W-:Y:S02]  /*0c00*/  ISETP.LT.AND P0, PT, R3.reuse, 0x10, !P0 ;  /* 0x000000100300780c */ /* 0x040fe40004701270 */
[C---:B--2---:R-:W-:Y:S02]  /*0c10*/  LEA.HI R5, R4.reuse, UR4, RZ, 0x1d ;  /* 0x0000000404057c11 */ /* 0x044fe4000f8fe8ff */
[----:B------:R-:W-:Y:S01]  /*0c20*/  LEA.HI R4, R4, UR4, RZ, 0x1a ;  /* 0x0000000404047c11 */ /* 0x000fe2000f8fd0ff */
[----:B------:R-:W2:Y:S04]  /*0c30*/  @!P2 LDS R2, [R12+UR4] ;  /* 0x000000040c02a984 */ /* 0x000ea80008000800 */
[----:B--2---:R-:W2:Y:S02]  /*0c40*/  SHFL.BFLY PT, R13, R2, 0x4, 0x1f ;  /* 0x0c801f00020d7f89 */ /* 0x004ea400000e0000 */
[----:B--2---:R-:W-:Y:S01]  /*0c50*/  FADD R13, R2, R13 ;  /* 0x0000000d020d7221 */ /* 0x004fe20000000000 */
[----:B------:R-:W-:-:S04]  /*0c60*/  LOP3.LUT R2, R3, 0x1, RZ, 0xc0, !PT ;  /* 0x0000000103027812 */ /* 0x000fc800078ec0ff */
[----:B------:R-:W2:Y:S01]  /*0c70*/  SHFL.BFLY PT, R14, R13, 0x2, 0x1f ;  /* 0x0c401f000d0e7f89 */ /* 0x000ea200000e0000 */
[----:B------:R-:W-:Y:S01]  /*0c80*/  LEA R2, R2, UR4, 0x2 ;  /* 0x0000000402027c11 */ /* 0x000fe2000f8e10ff */
[----:B--2---:R-:W-:-:S05]  /*0c90*/  FADD R14, R13, R14 ;  /* 0x0000000e0d0e7221 */ /* 0x004fca0000000000 */
[----:B------:R-:W2:Y:S02]  /*0ca0*/  SHFL.BFLY PT, R15, R14, 0x1, 0x1f ;  /* 0x0c201f000e0f7f89 */ /* 0x000ea400000e0000 */
[----:B--2---:R-:W-:-:S05]  /*0cb0*/  FADD R15, R14, R15 ;  /* 0x0000000f0e0f7221 */ /* 0x004fca0000000000 */
[----:B------:R-:W-:Y:S01]  /*0cc0*/  @P0 STS [R12+UR4], R15 ;  /* 0x0000000f0c000988 */ /* 0x000fe20008000804 */
[----:B------:R-:W-:Y:S01]  /*0cd0*/  BAR.SYNC.DEFER_BLOCKING 0x0 ;  /* 0x0000000000007b1d */ /* 0x000fe20000010000 */
[----:B------:R-:W-:Y:S02]  /*0ce0*/  LOP3.LUT P0, RZ, R3, 0x1fe, RZ, 0xc0, !PT ;  /* 0x000001fe03ff7812 */ /* 0x000fe4000780c0ff */
[----:B------:R-:W-:-:S04]  /*0cf0*/  LOP3.LUT R3, R28, 0x1, R3, 0xf8, !PT ;  /* 0x000000011c037812 */ /* 0x000fc800078ef803 */
[C---:B------:R-:W-:Y:S01]  /*0d00*/  ISETP.LT.AND P0, PT, R3.reuse, UR8, !P0 ;  /* 0x0000000803007c0c */ /* 0x040fe2000c701270 */
[----:B----4-:R-:W-:Y:S01]  /*0d10*/  IMAD.WIDE R16, R3, 0x4, R10 ;  /* 0x0000000403107825 */ /* 0x010fe200078e020a */
[----:B------:R-:W2:Y:S01]  /*0d20*/  LDS R5, [R5] ;  /* 0x0000000005057984 */ /* 0x000ea20000000800 */
[----:B------:R-:W-:Y:S06]  /*0d30*/  BAR.SYNC.DEFER_BLOCKING 0x0 ;  /* 0x0000000000007b1d */ /* 0x000fec0000010000 */
[----:B--2---:R-:W-:Y:S02]  /*0d40*/  STS [R4], R5 ;  /* 0x0000000504007388 */ /* 0x004fe40000000800 */
[----:B------:R-:W-:Y:S06]  /*0d50*/  BAR.SYNC.DEFER_BLOCKING 0x0 ;  /* 0x0000000000007b1d */ /* 0x000fec0000010000 */
[----:B------:R3:W2:Y:S02]  /*0d60*/  LDS R13, [R2] ;  /* 0x00000000020d7984 */ /* 0x0006a40000000800 */
[----:B---3--:R-:W-:-:S04]  /*0d70*/  IMAD.WIDE.U32 R2, R19, 0x2, R8 ;  /* 0x0000000213027825 */ /* 0x008fc800078e0008 */
[----:B--2---:R-:W-:-:S04]  /*0d80*/  FFMA R13, R13, R24, 9.9999997473787516356e-06 ;  /* 0x3727c5ac0d0d7423 */ /* 0x004fc80000000018 */
[----:B------:R-:W2:Y:S01]  /*0d90*/  MUFU.RSQ R15, R13 ;  /* 0x0000000d000f7308 */ /* 0x000ea20000001400 */
[----:B------:R-:W-:Y:S06]  /*0da0*/  BAR.SYNC.DEFER_BLOCKING 0x0 ;  /* 0x0000000000007b1d */ /* 0x000fec0000010000 */
[----:B--2---:R2:W-:Y:S04]  /*0db0*/  @P0 STG.E desc[UR6][R16.64], R15 ;  /* 0x0000000f10000986 */ /* 0x0045e8000c101906 */
[----:B------:R-:W3:Y:S01]  /*0dc0*/  LDG.E.EL.64 R20, desc[UR6][R2.64] ;  /* 0x0000000602147981 */ /* 0x000ee2000c2e1b00 */
[----:B------:R-:W-:-:S02]  /*0dd0*/  CS2R R8, SRZ ;  /* 0x0000000000087805 */ /* 0x000fc4000001ff00 */
[----:B------:R-:W-:-:S06]  /*0de0*/  CS2R R10, SRZ ;  /* 0x00000000000a7805 */ /* 0x000fcc000001ff00 */
[----:B------:R-:W4:Y:S01]  /*0df0*/  @!P1 LDG.E.EF.128 R8, desc[UR6][R6.64] ;  /* 0x0000000606089981 */ /* 0x000f22000c0e1d00 */
[----:B------:R-:W-:Y:S01]  /*0e00*/  LEA R4, R19, UR4, 0x2 ;  /* 0x0000000413047c11 */ /* 0x000fe2000f8e10ff */
[----:B------:R-:W-:Y:S01]  /*0e10*/  FFMA R5, R5, R24, 9.9999997473787516356e-06 ;  /* 0x3727c5ac05057423 */ /* 0x000fe20000000018 */
[----:B-1----:R-:W-:Y:S01]  /*0e20*/  IMAD.WIDE R26, R0, 0x2, R26 ;  /* 0x00000002001a7825 */ /* 0x002fe200078e021a */
[----:B------:R-:W-:Y:S06]  /*0e30*/  BAR.SYNC.DEFER_BLOCKING 0x0 ;  /* 0x0000000000007b1d */ /* 0x000fec0000010000 */
[----:B------:R-:W1:Y:S01]  /*0e40*/  MUFU.RSQ R5, R5 ;  /* 0x0000000500057308 */ /* 0x000e620000001400 */
[----:B---3--:R-:W-:-:S02]  /*0e50*/  HADD2.F32 R12, -RZ, R20.H0_H0 ;  /* 0x20000014ff0c7230 */ /* 0x008fc40000004100 */
[----:B------:R-:W-:Y:S02]  /*0e60*/  HADD2.F32 R13, -RZ, R20.H1_H1 ;  /* 0x30000014ff0d7230 */ /* 0x000fe40000004100 */
[----:B------:R-:W-:Y:S02]  /*0e70*/  HADD2.F32 R14, -RZ, R21.H0_H0 ;  /* 0x20000015ff0e7230 */ /* 0x000fe40000004100 */
[----:B--2---:R-:W-:Y:S02]  /*0e80*/  HADD2.F32 R15, -RZ, R21.H1_H1 ;  /* 0x30000015ff0f7230 */ /* 0x004fe40000004100 */
[----:B----4-:R-:W-:Y:S02]  /*0e90*/  HADD2.F32 R24, -RZ, R8.H0_H0 ;  /* 0x20000008ff187230 */ /* 0x010fe40000004100 */
[----:B------:R-:W-:Y:S01]  /*0ea0*/  HADD2.F32 R8, -RZ, R8.H1_H1 ;  /* 0x30000008ff087230 */ /* 0x000fe20000004100 */
[----:B------:R2:W-:Y:S02]  /*0eb0*/  STS.128 [R4], R12 ;  /* 0x0000000c04007388 */ /* 0x0005e40000000c00 */
[C---:B-1----:R-:W-:Y:S01]  /*0ec0*/  FMUL R29, R5.reuse, R24 ;  /* 0x00000018051d7220 */ /* 0x042fe20000400000 */
[----:B------:R-:W-:Y:S01]  /*0ed0*/  BAR.SYNC.DEFER_BLOCKING 0x0 ;  /* 0x0000000000007b1d */ /* 0x000fe20000010000 */
[----:B------:R-:W-:Y:S01]  /*0ee0*/  FMUL R24, R5, R8 ;  /* 0x0000000805187220 */ /* 0x000fe20000400000 */
[----:B--2---:R-:W-:-:S02]  /*0ef0*/  HADD2.F32 R14, -RZ, R9.H0_H0 ;  /* 0x20000009ff0e7230 */ /* 0x004fc40000004100 */
[----:B------:R-:W-:Y:S02]  /*0f00*/  HADD2.F32 R12, -RZ, R10.H0_H0 ;  /* 0x2000000aff0c7230 */ /* 0x000fe40000004100 */
[----:B------:R-:W-:-:S05]  /*0f10*/  HADD2.F32 R10, -RZ, R10.H1_H1 ;  /* 0x3000000aff0a7230 */ /* 0x000fca0000004100 */
[----:B------:R-:W-:Y:S01]  /*0f20*/  FMUL R10, R5, R10 ;  /* 0x0000000a050a7220 */ /* 0x000fe20000400000 */
[----:B------:R-:W1:Y:S04]  /*0f30*/  LDS.128 R16, [R25] ;  /* 0x0000000019107984 */ /* 0x000e680000000c00 */
[----:B------:R-:W2:Y:S01]  /*0f40*/  LDS.128 R20, [R25+0x10] ;  /* 0x0000100019147984 */ /* 0x000ea20000000c00 */
[----:B-1----:R-:W-:Y:S01]  /*0f50*/  FMUL R8, R29, R16 ;  /* 0x000000101d087220 */ /* 0x002fe20000400000 */
[----:B------:R-:W-:Y:S02]  /*0f60*/  HADD2.F32 R16, -RZ, R9.H1_H1 ;  /* 0x30000009ff107230 */ /* 0x000fe40000004100 */
[----:B------:R-:W-:Y:S01]  /*0f70*/  FMUL R9, R5, R14 ;  /* 0x0000000e05097220 */ /* 0x000fe20000400000 */
[----:B------:R-:W-:Y:S01]  /*0f80*/  FMUL R17, R24, R17 ;  /* 0x0000001118117220 */ /* 0x000fe20000400000 */
[----:B------:R-:W-:-:S02]  /*0f90*/  HADD2.F32 R24, -RZ, R11.H1_H1 ;  /* 0x3000000bff187230 */ /* 0x000fc40000004100 */
[----:B--2---:R-:W-:Y:S01]  /*0fa0*/  FMUL R10, R10, R21 ;  /* 0x000000150a0a7220 */ /* 0x004fe20000400000 */
[C---:B------:R-:W-:Y:S01]  /*0fb0*/  FMUL R14, R5.reuse, R16 ;  /* 0x00000010050e7220 */ /* 0x040fe20000400000 */
[----:B------:R-:W-:Y:S02]  /*0fc0*/  HADD2.F32 R16, -RZ, R11.H0_H0 ;  /* 0x2000000bff107230 */ /* 0x000fe40000004100 */
[C---:B------:R-:W-:Y:S01]  /*0fd0*/  FMUL R11, R5.reuse, R12 ;  /* 0x0000000c050b7220 */ /* 0x040fe20000400000 */
[----:B------:R-:W-:Y:S01]  /*0fe0*/  FMUL R24, R5, R24 ;  /* 0x0000001805187220 */ /* 0x000fe20000400000 */
[----:B------:R-:W-:Y:S01]  /*0ff0*/  FMUL R9, R18, R9 ;  /* 0x0000000912097220 */ /* 0x000fe20000400000 */
[----:B------:R-:W-:Y:S01]  /*1000*/  FMUL R14, R19, R14 ;  /* 0x0000000e130e7220 */ /* 0x000fe20000400000 */
[----:B------:R-:W-:Y:S01]  /*1010*/  FMUL R13, R5, R16 ;  /* 0x00000010050d7220 */ /* 0x000fe20000400000 */
[----:B------:R-:W-:Y:S01]  /*1020*/  FMUL R11, R11, R20 ;  /* 0x000000140b0b7220 */ /* 0x000fe20000400000 */
[----:B------:R-:W-:Y:S01]  /*1030*/  FMUL R24, R23, R24 ;  /* 0x0000001817187220 */ /* 0x000fe20000400000 */
[----:B------:R-:W-:Y:S01]  /*1040*/  F2FP.F16.F32.PACK_AB R8, R17, R8 ;  /* 0x000000081108723e */ /* 0x000fe200000000ff */
[----:B------:R-:W-:Y:S01]  /*1050*/  FMUL R13, R22, R13 ;  /* 0x0000000d160d7220 */ /* 0x000fe20000400000 */
[----:B------:R-:W-:-:S02]  /*1060*/  F2FP.F16.F32.PACK_AB R9, R14, R9 ;  /* 0x000000090e09723e */ /* 0x000fc400000000ff */
[----:B------:R-:W-:Y:S02]  /*1070*/  F2FP.F16.F32.PACK_AB R10, R10, R11 ;  /* 0x0000000b0a0a723e */ /* 0x000fe400000000ff */
[----:B------:R-:W-:-:S05]  /*1080*/  F2FP.F16.F32.PACK_AB R11, R24, R13 ;  /* 0x0000000d180b723e */ /* 0x000fca00000000ff */
[----:B------:R-:W-:Y:S04]  /*1090*/  @!P1 STG.E.128 desc[UR6][R26.64], R8 ;  /* 0x000000081a009986 */ /* 0x000fe8000c101d06 */
[----:B------:R-:W2:Y:S01]  /*10a0*/  LDG.E.EL.64 R2, desc[UR6][R2.64+0x1000] ;  /* 0x0010000602027981 */ /* 0x000ea2000c2e1b00 */
[----:B------:R-:W-:Y:S02]  /*10b0*/  CS2R R12, SRZ ;  /* 0x00000000000c7805 */ /* 0x000fe4000001ff00 */
[----:B------:R-:W-:-:S06]  /*10c0*/  CS2R R14, SRZ ;  /* 0x00000000000e7805 */ /* 0x000fcc000001ff00 */
[----:B------:R-:W3:Y:S01]  /*10d0*/  @!P1 LDG.E.EF.128 R12, desc[UR6][R6.64+0x1000] ;  /* 0x00100006060c9981 */ /* 0x000ee2000c0e1d00 */
[----:B------:R-:W-:Y:S01]  /*10e0*/  BAR.SYNC.DEFER_BLOCKING 0x0 ;  /* 0x0000000000007b1d */ /* 0x000fe20000010000 */
[----:B--2---:R-:W-:Y:S02]  /*10f0*/  HADD2.F32 R16, -RZ, R2.H0_H0 ;  /* 0x20000002ff107230 */ /* 0x004fe40000004100 */
[----:B------:R-:W-:Y:S02]  /*1100*/  HADD2.F32 R17, -RZ, R2.H1_H1 ;  /* 0x30000002ff117230 */ /* 0x000fe40000004100 */
[----:B------:R-:W-:Y:S02]  /*1110*/  HADD2.F32 R18, -RZ, R3.H0_H0 ;  /* 0x20000003ff127230 */ /* 0x000fe40000004100 */
[----:B------:R-:W-:Y:S02]  /*1120*/  HADD2.F32 R19, -RZ, R3.H1_H1 ;  /* 0x30000003ff137230 */ /* 0x000fe40000004100 */
[----:B---3--:R-:W-:-:S02]  /*1130*/  HADD2.F32 R0, -RZ, R12.H0_H0 ;  /* 0x2000000cff007230 */ /* 0x008fc40000004100 */
[----:B------:R-:W-:Y:S01]  /*1140*/  HADD2.F32 R2, -RZ, R13.H0_H0 ;  /* 0x2000000dff027230 */ /* 0x000fe20000004100 */
[----:B------:R1:W-:Y:S01]  /*1150*/  STS.128 [R4], R16 ;  /* 0x0000001004007388 */ /* 0x0003e20000000c00 */
[----:B------:R-:W-:Y:S02]  /*1160*/  HADD2.F32 R6, -RZ, R13.H1_H1 ;  /* 0x3000000dff067230 */ /* 0x000fe40000004100 */
[C---:B------:R-:W-:Y:S01]  /*1170*/  FMUL R3, R5.reuse, R0 ;  /* 0x0000000005037220 */ /* 0x040fe20000400000 */
[----:B------:R-:W-:Y:S01]  /*1180*/  HADD2.F32 R24, -RZ, R14.H0_H0 ;  /* 0x2000000eff187230 */ /* 0x000fe20000004100 */
[----:B------:R-:W-:Y:S01]  /*1190*/  BAR.SYNC.DEFER_BLOCKING 0x0 ;  /* 0x0000000000007b1d */ /* 0x000fe20000010000 */
[----:B------:R-:W-:Y:S02]  /*11a0*/  HADD2.F32 R12, -RZ, R12.H1_H1 ;  /* 0x3000000cff0c7230 */ /* 0x000fe40000004100 */
[----:B------:R-:W-:Y:S01]  /*11b0*/  FMUL R7, R5, R2 ;  /* 0x0000000205077220 */ /* 0x000fe20000400000 */
[----:B------:R-:W-:-:S02]  /*11c0*/  HADD2.F32 R14, -RZ, R14.H1_H1 ;  /* 0x3000000eff0e7230 */ /* 0x000fc40000004100 */
[C---:B------:R-:W-:Y:S01]  /*11d0*/  FMUL R6, R5.reuse, R6 ;  /* 0x0000000605067220 */ /* 0x040fe20000400000 */
[----:B------:R-:W-:Y:S02]  /*11e0*/  HADD2.F32 R28, -RZ, R15.H0_H0 ;  /* 0x2000000fff1c7230 */ /* 0x000fe40000004100 */
[C---:B------:R-:W-:Y:S01]  /*11f0*/  FMUL R12, R5.reuse, R12 ;  /* 0x0000000c050c7220 */ /* 0x040fe20000400000 */
[C---:B------:R-:W-:Y:S01]  /*1200*/  FMUL R13, R5.reuse, R24 ;  /* 0x00000018050d7220 */ /* 0x040fe20000400000 */
[C---:B------:R-:W-:Y:S01]  /*1210*/  FMUL R14, R5.reuse, R14 ;  /* 0x0000000e050e7220 */ /* 0x040fe20000400000 */
[----:B-1----:R-:W-:Y:S02]  /*1220*/  HADD2.F32 R4, -RZ, R15.H1_H1 ;  /* 0x3000000fff047230 */ /* 0x002fe40000004100 */
[----:B------:R-:W-:-:S03]  /*1230*/  FMUL R15, R5, R28 ;  /* 0x0000001c050f7220 */ /* 0x000fc60000400000 */
[----:B------:R-:W-:Y:S01]  /*1240*/  FMUL R0, R5, R4 ;  /* 0x0000000405007220 */ /* 0x000fe20000400000 */
[----:B------:R-:W1:Y:S04]  /*1250*/  LDS.128 R8, [R25] ;  /* 0x0000000019087984 */ /* 0x000e680000000c00 */
[----:B------:R-:W2:Y:S01]  /*1260*/  LDS.128 R20, [R25+0x10] ;  /* 0x0000100019147984 */ /* 0x000ea20000000c00 */
[----:B-1----:R-:W-:Y:S01]  /*1270*/  FMUL R5, R10, R7 ;  /* 0x000000070a057220 */ /* 0x002fe20000400000 */
[----:B------:R-:W-:Y:S01]  /*1280*/  FMUL R6, R11, R6 ;  /* 0x000000060b067220 */ /* 0x000fe20000400000 */
[----:B------:R-:W-:Y:S01]  /*1290*/  FMUL R3, R3, R8 ;  /* 0x0000000803037220 */ /* 0x000fe20000400000 */
[----:B------:R-:W-:Y:S01]  /*12a0*/  FMUL R4, R12, R9 ;  /* 0x000000090c047220 */ /* 0x000fe20000400000 */
[----:B--2---:R-:W-:Y:S01]  /*12b0*/  FMUL R13, R13, R20 ;  /* 0x000000140d0d7220 */ /* 0x004fe20000400000 */
[----:B------:R-:W-:Y:S01]  /*12c0*/  FMUL R14, R14, R21 ;  /* 0x000000150e0e7220 */ /* 0x000fe20000400000 */
[----:B------:R-:W-:Y:S01]  /*12d0*/  FMUL R7, R22, R15 ;  /* 0x0000000f16077220 */ /* 0x000fe20000400000 */
[----:B------:R-:W-:Y:S01]  /*12e0*/  FMUL R0, R23, R0 ;  /* 0x0000000017007220 */ /* 0x000fe20000400000 */
[----:B------:R-:W-:-:S02]  /*12f0*/  F2FP.F16.F32.PACK_AB R5, R6, R5 ;  /* 0x000000050605723e */ /* 0x000fc400000000ff */
[----:B------:R-:W-:Y:S02]  /*1300*/  F2FP.F16.F32.PACK_AB R4, R4, R3 ;  /* 0x000000030404723e */ /* 0x000fe400000000ff */
[----:B------:R-:W-:Y:S02]  /*1310*/  F2FP.F16.F32.PACK_AB R6, R14, R13 ;  /* 0x0000000d0e06723e */ /* 0x000fe400000000ff */
[----:B------:R-:W-:Y:S01]  /*1320*/  F2FP.F16.F32.PACK_AB R7, R0, R7 ;  /* 0x000000070007723e */ /* 0x000fe200000000ff */
[----:B------:R-:W-:Y:S06]  /*1330*/  @P1 EXIT ;  /* 0x000000000000194d */ /* 0x000fec0003800000 */
[----:B------:R-:W-:Y:S01]  /*1340*/  STG.E.128 desc[UR6][R26.64+0x1000], R4 ;  /* 0x001000041a007986 */ /* 0x000fe2000c101d06 */
[----:B------:R-:W-:Y:S05]  /*1350*/  EXIT ;  /* 0x000000000000794d */ /* 0x000fea0003800000 */
.L_x_0:
[----:B------:R-:W-:-:S00]  /*1360*/  BRA `(.L_x_0) ;  /* 0xfffffffc00fc7947 */ /* 0x000fc0000383ffff */
[----:B------:R-:W-:-:S00]  /*1370*/  NOP ;  /* 0x0000000000007918 */ /* 0x000fc00000000000 */
        /* <DEDUP_REMOVED lines=8> */
.L_x_1:


//--------------------- .nv.global.init           --------------------------
	.section	.nv.global.init,"aw",@progbits
.nv.global.init:
	.type		_$_str,@object
	.size		_$_str,(.L_0 - _$_str)
_$_str:
        /*0000*/ 	.byte	0x5f, 0x5f, 0x43, 0x55, 0x44, 0x41, 0x5f, 0x46, 0x54, 0x5a, 0x00
.L_0:


//--------------------- .nv.shared.triton_red_fused__to_copy_add_mean_mul_pow_rsqrt_8 --------------------------
	.section	.nv.shared.triton_red_fused__to_copy_add_mean_mul_pow_rsqrt_8,"aw",@nobits
	.sectionflags	@""
	.align	16
	.zero		1024


//--------------------- .nv.constant0.triton_red_fused__to_copy_add_mean_mul_pow_rsqrt_8 --------------------------
	.section	.nv.constant0.triton_red_fused__to_copy_add_mean_mul_pow_rsqrt_8,"a",@progbits
	.sectionflags	@""
	.align	4
.nv.constant0.triton_red_fused__to_copy_add_mean_mul_pow_rsqrt_8:
	.zero		592
